//
// Generated by NVIDIA NVVM Compiler
//
// Compiler Build ID: CL-36424714
// Cuda compilation tools, release 13.0, V13.0.88
// Based on NVVM 20.0.0
//

.version 9.0
.target sm_100
.address_size 64

	// .globl	busy_loop

.visible .entry busy_loop(
	.param .u64 .ptr .align 1 busy_loop_param_0,
	.param .u32 busy_loop_param_1
)
{
	.reg .pred 	%p<7>;
	.reg .b32 	%r<16>;
	.reg .b32 	%f<25>;
	.reg .b64 	%rd<3>;

	ld.param.u64 	%rd2, [busy_loop_param_0];
	ld.param.u32 	%r9, [busy_loop_param_1];
	cvta.to.global.u64 	%rd1, %rd2;
	mov.u32 	%r10, %ctaid.x;
	mov.u32 	%r11, %ntid.x;
	mov.u32 	%r12, %tid.x;
	mad.lo.s32 	%r1, %r10, %r11, %r12;
	ld.global.f32 	%f9, [%rd1];
	cvt.rn.f32.s32 	%f10, %r1;
	add.f32 	%f24, %f9, %f10;
	setp.lt.s32 	%p1, %r9, 1;
	@%p1 bra 	$L__BB0_7;
	and.b32  	%r2, %r9, 3;
	setp.lt.u32 	%p2, %r9, 4;
	@%p2 bra 	$L__BB0_4;
	and.b32  	%r13, %r9, 2147483644;
	neg.s32 	%r14, %r13;
$L__BB0_3:
	mul.f32 	%f12, %f24, 0f3F800008;
	div.rn.f32 	%f13, %f12, 0f3F800008;
	mul.f32 	%f14, %f13, 0f3F800008;
	div.rn.f32 	%f15, %f14, 0f3F800008;
	mul.f32 	%f16, %f15, 0f3F800008;
	div.rn.f32 	%f17, %f16, 0f3F800008;
	mul.f32 	%f18, %f17, 0f3F800008;
	div.rn.f32 	%f24, %f18, 0f3F800008;
	add.s32 	%r14, %r14, 4;
	setp.ne.s32 	%p3, %r14, 0;
	@%p3 bra 	$L__BB0_3;
$L__BB0_4:
	setp.eq.s32 	%p4, %r2, 0;
	@%p4 bra 	$L__BB0_7;
	neg.s32 	%r15, %r2;
$L__BB0_6:
	.pragma "nounroll";
	mul.f32 	%f19, %f24, 0f3F800008;
	div.rn.f32 	%f24, %f19, 0f3F800008;
	add.s32 	%r15, %r15, 1;
	setp.ne.s32 	%p5, %r15, 0;
	@%p5 bra 	$L__BB0_6;
$L__BB0_7:
	setp.ne.s32 	%p6, %r1, 0;
	@%p6 bra 	$L__BB0_9;
	st.global.f32 	[%rd1], %f24;
$L__BB0_9:
	ret;

}


// ===== COMPILED SASS (sm_100) =====

	.target	sm_100

	.elftype	@"ET_EXEC"


//--------------------- .note.nv.tkinfo           --------------------------
	.section	.note.nv.tkinfo,"",@"SHT_NOTE"
	.sectionflags	@"SHF_NOTE_NV_TKINFO"
	.tkinfo
        /*0018*/ 	.word	0x00000002
        /*0030*/ 	.string	""
        /*0030*/ 	.string	"ptxas"
        /*0030*/ 	.string	"Cuda compilation tools, release 13.0, V13.0.88"
        /*0030*/ 	.string	"Build cuda_13.0.r13.0/compiler.36424714_0"
        /*0030*/ 	.string	"-arch sm_100 -m 64 "



//--------------------- .note.nv.cuinfo           --------------------------
	.section	.note.nv.cuinfo,"",@"SHT_NOTE"
	.sectionflags	@"SHF_NOTE_NV_CUINFO"
        /*0018*/ 	.short	0x0002
        /*001a*/ 	.short	0x0064
        /*001c*/ 	.short	0x0082
	.zero		2


//--------------------- .nv.info                  --------------------------
	.section	.nv.info,"",@"SHT_CUDA_INFO"
	.align	4


	//----- nvinfo : EIATTR_REGCOUNT
	.align		4
        /*0000*/ 	.byte	0x04, 0x2f
        /*0002*/ 	.short	(.L_1 - .L_0)
	.align		4
.L_0:
        /*0004*/ 	.word	index@(busy_loop)
        /*0008*/ 	.word	0x00000010


	//----- nvinfo : EIATTR_FRAME_SIZE
	.align		4
.L_1:
        /*000c*/ 	.byte	0x04, 0x11
        /*000e*/ 	.short	(.L_3 - .L_2)
	.align		4
.L_2:
        /*0010*/ 	.word	index@($__internal_0_$__cuda_sm3x_div_rn_noftz_f32_slowpath)
        /*0014*/ 	.word	0x00000000


	//----- nvinfo : EIATTR_FRAME_SIZE
	.align		4
.L_3:
        /*0018*/ 	.byte	0x04, 0x11
        /*001a*/ 	.short	(.L_5 - .L_4)
	.align		4
.L_4:
        /*001c*/ 	.word	index@(busy_loop)
        /*0020*/ 	.word	0x00000000


	//----- nvinfo : EIATTR_MIN_STACK_SIZE
	.align		4
.L_5:
        /*0024*/ 	.byte	0x04, 0x12
        /*0026*/ 	.short	(.L_7 - .L_6)
	.align		4
.L_6:
        /*0028*/ 	.word	index@(busy_loop)
        /*002c*/ 	.word	0x00000000
.L_7:


//--------------------- .nv.compat                --------------------------
	.section	.nv.compat,"",@"SHT_CUDA_COMPAT_INFO"
	.align	4
        /*0000*/ 	.byte	0x02, 0x09, 0x00, 0x00, 0x02, 0x02, 0x01, 0x00, 0x02, 0x05, 0x05, 0x00, 0x03, 0x07, 0x01, 0x01
        /*0010*/ 	.byte	0x02, 0x03, 0x00, 0x00, 0x02, 0x06, 0x01, 0x00, 0x04, 0x0b, 0x08, 0x00, 0x01, 0x00, 0x00, 0x00
        /*0020*/ 	.byte	0x00, 0x00, 0x00, 0x00


//--------------------- .nv.info.busy_loop        --------------------------
	.section	.nv.info.busy_loop,"",@"SHT_CUDA_INFO"
	.sectionflags	@""
	.align	4


	//----- nvinfo : EIATTR_CUDA_API_VERSION
	.align		4
        /*0000*/ 	.byte	0x04, 0x37
        /*0002*/ 	.short	(.L_9 - .L_8)
.L_8:
        /*0004*/ 	.word	0x00000082


	//----- nvinfo : EIATTR_KPARAM_INFO
	.align		4
.L_9:
        /*0008*/ 	.byte	0x04, 0x17
        /*000a*/ 	.short	(.L_11 - .L_10)
.L_10:
        /*000c*/ 	.word	0x00000000
        /*0010*/ 	.short	0x0001
        /*0012*/ 	.short	0x0008
        /*0014*/ 	.byte	0x00, 0xf0, 0x11, 0x00


	//----- nvinfo : EIATTR_KPARAM_INFO
	.align		4
.L_11:
        /*0018*/ 	.byte	0x04, 0x17
        /*001a*/ 	.short	(.L_13 - .L_12)
.L_12:
        /*001c*/ 	.word	0x00000000
        /*0020*/ 	.short	0x0000
        /*0022*/ 	.short	0x0000
        /*0024*/ 	.byte	0x00, 0xf5, 0x21, 0x00


	//----- nvinfo : EIATTR_SPARSE_MMA_MASK
	.align		4
.L_13:
        /*0028*/ 	.byte	0x03, 0x50
        /*002a*/ 	.short	0x0000


	//----- nvinfo : EIATTR_MAXREG_COUNT
	.align		4
        /*002c*/ 	.byte	0x03, 0x1b
        /*002e*/ 	.short	0x00ff


	//----- nvinfo : EIATTR_MERCURY_ISA_VERSION
	.align		4
        /*0030*/ 	.byte	0x03, 0x5f
        /*0032*/ 	.short	0x0101


	//----- nvinfo : EIATTR_VRC_CTA_INIT_COUNT
	.align		4
        /*0034*/ 	.byte	0x02, 0x4a
	.zero		1
	.zero		1


	//----- nvinfo : EIATTR_EXIT_INSTR_OFFSETS
	.align		4
        /*0038*/ 	.byte	0x04, 0x1c
        /*003a*/ 	.short	(.L_15 - .L_14)


	//   ....[0]....
.L_14:
        /*003c*/ 	.word	0x00000640


	//   ....[1]....
        /*0040*/ 	.word	0x00000670


	//----- nvinfo : EIATTR_CRS_STACK_SIZE
	.align		4
.L_15:
        /*0044*/ 	.byte	0x04, 0x1e
        /*0046*/ 	.short	(.L_17 - .L_16)
.L_16:
        /*0048*/ 	.word	0x00000000


	//----- nvinfo : EIATTR_CBANK_PARAM_SIZE
	.align		4
.L_17:
        /*004c*/ 	.byte	0x03, 0x19
        /*004e*/ 	.short	0x000c


	//----- nvinfo : EIATTR_PARAM_CBANK
	.align		4
        /*0050*/ 	.byte	0x04, 0x0a
        /*0052*/ 	.short	(.L_19 - .L_18)
	.align		4
.L_18:
        /*0054*/ 	.word	index@(.nv.constant0.busy_loop)
        /*0058*/ 	.short	0x0380
        /*005a*/ 	.short	0x000c


	//----- nvinfo : EIATTR_SW_WAR
	.align		4
.L_19:
        /*005c*/ 	.byte	0x04, 0x36
        /*005e*/ 	.short	(.L_21 - .L_20)
.L_20:
        /*0060*/ 	.word	0x00000008
.L_21:


//--------------------- .nv.callgraph             --------------------------
	.section	.nv.callgraph,"",@"SHT_CUDA_CALLGRAPH"
	.align	4
	.sectionentsize	8
	.align		4
        /*0000*/ 	.word	0x00000000
	.align		4
        /*0004*/ 	.word	0xffffffff
	.align		4
        /*0008*/ 	.word	0x00000000
	.align		4
        /*000c*/ 	.word	0xfffffffe
	.align		4
        /*0010*/ 	.word	0x00000000
	.align		4
        /*0014*/ 	.word	0xfffffffd
	.align		4
        /*0018*/ 	.word	0x00000000
	.align		4
        /*001c*/ 	.word	0xfffffffc


//--------------------- .text.busy_loop           --------------------------
	.section	.text.busy_loop,"ax",@progbits
	.align	128
        .global         busy_loop
        .type           busy_loop,@function
        .size           busy_loop,(.L_x_26 - busy_loop)
        .other          busy_loop,@"STO_CUDA_ENTRY STV_DEFAULT"
busy_loop:
.text.busy_loop:
[----:B------:R-:W-:Y:S08]  /*0000*/  LDC R1, c[0x0][0x37c] ;  /* 0x0000df00ff017b82 */ /* 0x000ff00000000800 */
[----:B------:R-:W0:Y:S01]  /*0010*/  LDC.64 R4, c[0x0][0x380] ;  /* 0x0000e000ff047b82 */ /* 0x000e220000000a00 */
[----:B------:R-:W0:Y:S01]  /*0020*/  LDCU.64 UR6, c[0x0][0x358] ;  /* 0x00006b00ff0677ac */ /* 0x000e220008000a00 */
[----:B------:R-:W1:Y:S01]  /*0030*/  S2R R3, SR_TID.X ;  /* 0x0000000000037919 */ /* 0x000e620000002100 */
[----:B------:R-:W2:Y:S01]  /*0040*/  LDCU UR4, c[0x0][0x388] ;  /* 0x00007100ff0477ac */ /* 0x000ea20008000800 */
[----:B0-----:R-:W3:Y:S04]  /*0050*/  LDG.E R4, desc[UR6][R4.64] ;  /* 0x0000000604047981 */ /* 0x001ee8000c1e1900 */
[----:B------:R-:W1:Y:S01]  /*0060*/  S2UR UR5, SR_CTAID.X ;  /* 0x00000000000579c3 */ /* 0x000e620000002500 */
[----:B--2---:R-:W-:-:S07]  /*0070*/  UISETP.GE.AND UP0, UPT, UR4, 0x1, UPT ;  /* 0x000000010400788c */ /* 0x004fce000bf06270 */
[----:B------:R-:W1:Y:S02]  /*0080*/  LDC R2, c[0x0][0x360] ;  /* 0x0000d800ff027b82 */ /* 0x000e640000000800 */
[----:B-1----:R-:W-:-:S05]  /*0090*/  IMAD R2, R2, UR5, R3 ;  /* 0x0000000502027c24 */ /* 0x002fca000f8e0203 */
[----:B------:R-:W-:-:S05]  /*00a0*/  I2FP.F32.S32 R3, R2 ;  /* 0x0000000200037245 */ /* 0x000fca0000201400 */
[----:B---3--:R-:W-:Y:S01]  /*00b0*/  FADD R7, R4, R3 ;  /* 0x0000000304077221 */ /* 0x008fe20000000000 */
[----:B------:R-:W-:Y:S06]  /*00c0*/  BRA.U !UP0, `(.L_x_0) ;  /* 0x0000000508587547 */ /* 0x000fec000b800000 */
[----:B------:R-:W-:Y:S01]  /*00d0*/  UISETP.GE.U32.AND UP0, UPT, UR4, 0x4, UPT ;  /* 0x000000040400788c */ /* 0x000fe2000bf06070 */
[----:B------:R-:W-:Y:S01]  /*00e0*/  IMAD.MOV.U32 R4, RZ, RZ, 0x3f800008 ;  /* 0x3f800008ff047424 */ /* 0x000fe200078e00ff */
[----:B------:R-:W-:-:S07]  /*00f0*/  ULOP3.LUT UR5, UR4, 0x3, URZ, 0xc0, !UPT ;  /* 0x0000000304057892 */ /* 0x000fce000f8ec0ff */
[----:B------:R-:W-:Y:S05]  /*0100*/  BRA.U !UP0, `(.L_x_1) ;  /* 0x0000000108f47547 */ /* 0x000fea000b800000 */
[----:B------:R-:W-:-:S04]  /*0110*/  ULOP3.LUT UR4, UR4, 0x7ffffffc, URZ, 0xc0, !UPT ;  /* 0x7ffffffc04047892 */ /* 0x000fc8000f8ec0ff */
[----:B------:R-:W-:-:S12]  /*0120*/  UIADD3 UR4, UPT, UPT, -UR4, URZ, URZ ;  /* 0x000000ff04047290 */ /* 0x000fd8000fffe1ff */
.L_x_10:
[----:B------:R-:W-:Y:S01]  /*0130*/  FMUL R3, R7, 1.0000009536743164062 ;  /* 0x3f80000807037820 */ /* 0x000fe20000400000 */
[----:B------:R-:W-:Y:S01]  /*0140*/  IMAD.MOV.U32 R5, RZ, RZ, 0x3f7ffff0 ;  /* 0x3f7ffff0ff057424 */ /* 0x000fe200078e00ff */
[----:B------:R-:W-:Y:S01]  /*0150*/  UIADD3 UR4, UPT, UPT, UR4, 0x4, URZ ;  /* 0x0000000404047890 */ /* 0x000fe2000fffe0ff */
[----:B------:R-:W-:Y:S01]  /*0160*/  BSSY.RECONVERGENT B0, `(.L_x_2) ;  /* 0x000000b000007945 */ /* 0x000fe20003800200 */
[----:B------:R-:W0:Y:S01]  /*0170*/  FCHK P0, R3, 1.0000009536743164062 ;  /* 0x3f80000803007902 */ /* 0x000e220000000000 */
[----:B------:R-:W-:Y:S01]  /*0180*/  FFMA R0, R5, -R4, 1 ;  /* 0x3f80000005007423 */ /* 0x000fe20000000804 */
[----:B------:R-:W-:-:S03]  /*0190*/  UISETP.NE.AND UP0, UPT, UR4, URZ, UPT ;  /* 0x000000ff0400728c */ /* 0x000fc6000bf05270 */
[----:B------:R-:W-:-:S04]  /*01a0*/  FFMA R0, R0, R5, 0.99999904632568359375 ;  /* 0x3f7ffff000007423 */ /* 0x000fc80000000005 */
[----:B------:R-:W-:-:S04]  /*01b0*/  FFMA R5, R3, R0, RZ ;  /* 0x0000000003057223 */ /* 0x000fc800000000ff */
[----:B------:R-:W-:-:S04]  /*01c0*/  FFMA R6, R5, -1.0000009536743164062, R3 ;  /* 0xbf80000805067823 */ /* 0x000fc80000000003 */
[----:B------:R-:W-:Y:S01]  /*01d0*/  FFMA R0, R0, R6, R5 ;  /* 0x0000000600007223 */ /* 0x000fe20000000005 */
[----:B0-----:R-:W-:Y:S06]  /*01e0*/  @!P0 BRA `(.L_x_3) ;  /* 0x0000000000088947 */ /* 0x001fec0003800000 */
[----:B------:R-:W-:-:S07]  /*01f0*/  MOV R6, 0x210 ;  /* 0x0000021000067802 */ /* 0x000fce0000000f00 */
[----:B------:R-:W-:Y:S05]  /*0200*/  CALL.REL.NOINC `($__internal_0_$__cuda_sm3x_div_rn_noftz_f32_slowpath) ;  /* 0x00000004001c7944 */ /* 0x000fea0003c00000 */
.L_x_3:
[----:B------:R-:W-:Y:S05]  /*0210*/  BSYNC.RECONVERGENT B0 ;  /* 0x0000000000007941 */ /* 0x000fea0003800200 */
.L_x_2:
[----:B------:R-:W-:Y:S01]  /*0220*/  MOV R3, 0x3f7ffff0 ;  /* 0x3f7ffff000037802 */ /* 0x000fe20000000f00 */
[----:B------:R-:W-:Y:S01]  /*0230*/  FMUL R8, R0, 1.0000009536743164062 ;  /* 0x3f80000800087820 */ /* 0x000fe20000400000 */
[----:B------:R-:W-:Y:S03]  /*0240*/  BSSY.RECONVERGENT B0, `(.L_x_4) ;  /* 0x000000b000007945 */ /* 0x000fe60003800200 */
[----:B------:R-:W0:Y:S01]  /*0250*/  FCHK P0, R8, 1.0000009536743164062 ;  /* 0x3f80000808007902 */ /* 0x000e220000000000 */
[----:B------:R-:W-:-:S04]  /*0260*/  FFMA R6, R3, -R4, 1 ;  /* 0x3f80000003067423 */ /* 0x000fc80000000804 */
[----:B------:R-:W-:-:S04]  /*0270*/  FFMA R0, R6, R3, 0.99999904632568359375 ;  /* 0x3f7ffff006007423 */ /* 0x000fc80000000003 */
[----:B------:R-:W-:-:S04]  /*0280*/  FFMA R3, R0, R8, RZ ;  /* 0x0000000800037223 */ /* 0x000fc800000000ff */
[----:B------:R-:W-:-:S04]  /*0290*/  FFMA R6, R3, -1.0000009536743164062, R8 ;  /* 0xbf80000803067823 */ /* 0x000fc80000000008 */
[----:B------:R-:W-:Y:S01]  /*02a0*/  FFMA R0, R0, R6, R3 ;  /* 0x0000000600007223 */ /* 0x000fe20000000003 */
[----:B0-----:R-:W-:Y:S06]  /*02b0*/  @!P0 BRA `(.L_x_5) ;  /* 0x00000000000c8947 */ /* 0x001fec0003800000 */
[----:B------:R-:W-:Y:S01]  /*02c0*/  IMAD.MOV.U32 R3, RZ, RZ, R8 ;  /* 0x000000ffff037224 */ /* 0x000fe200078e0008 */
[----:B------:R-:W-:-:S07]  /*02d0*/  MOV R6, 0x2f0 ;  /* 0x000002f000067802 */ /* 0x000fce0000000f00 */
[----:B------:R-:W-:Y:S05]  /*02e0*/  CALL.REL.NOINC `($__internal_0_$__cuda_sm3x_div_rn_noftz_f32_slowpath) ;  /* 0x0000000000e47944 */ /* 0x000fea0003c00000 */
.L_x_5:
[----:B------:R-:W-:Y:S05]  /*02f0*/  BSYNC.RECONVERGENT B0 ;  /* 0x0000000000007941 */ /* 0x000fea0003800200 */
.L_x_4:
[----:B------:R-:W-:Y:S01]  /*0300*/  FMUL R8, R0, 1.0000009536743164062 ;  /* 0x3f80000800087820 */ /* 0x000fe20000400000 */
[----:B------:R-:W-:Y:S01]  /*0310*/  IMAD.MOV.U32 R3, RZ, RZ, 0x3f7ffff0 ;  /* 0x3f7ffff0ff037424 */ /* 0x000fe200078e00ff */
[----:B------:R-:W-:Y:S02]  /*0320*/  BSSY.RECONVERGENT B0, `(.L_x_6) ;  /* 0x000000b000007945 */ /* 0x000fe40003800200 */
[----:B------:R-:W0:Y:S01]  /*0330*/  FCHK P0, R8, 1.0000009536743164062 ;  /* 0x3f80000808007902 */ /* 0x000e220000000000 */
[----:B------:R-:W-:-:S04]  /*0340*/  FFMA R6, R3, -R4, 1 ;  /* 0x3f80000003067423 */ /* 0x000fc80000000804 */
[----:B------:R-:W-:-:S04]  /*0350*/  FFMA R0, R6, R3, 0.99999904632568359375 ;  /* 0x3f7ffff006007423 */ /* 0x000fc80000000003 */
[----:B------:R-:W-:-:S04]  /*0360*/  FFMA R3, R0, R8, RZ ;  /* 0x0000000800037223 */ /* 0x000fc800000000ff */
[----:B------:R-:W-:-:S04]  /*0370*/  FFMA R6, R3, -1.0000009536743164062, R8 ;  /* 0xbf80000803067823 */ /* 0x000fc80000000008 */
[----:B------:R-:W-:Y:S01]  /*0380*/  FFMA R0, R0, R6, R3 ;  /* 0x0000000600007223 */ /* 0x000fe20000000003 */
[----:B0-----:R-:W-:Y:S06]  /*0390*/  @!P0 BRA `(.L_x_7) ;  /* 0x00000000000c8947 */ /* 0x001fec0003800000 */
[----:B------:R-:W-:Y:S02]  /*03a0*/  MOV R3, R8 ;  /* 0x0000000800037202 */ /* 0x000fe40000000f00 */
[----:B------:R-:W-:-:S07]  /*03b0*/  MOV R6, 0x3d0 ;  /* 0x000003d000067802 */ /* 0x000fce0000000f00 */
[----:B------:R-:W-:Y:S05]  /*03c0*/  CALL.REL.NOINC `($__internal_0_$__cuda_sm3x_div_rn_noftz_f32_slowpath) ;  /* 0x0000000000ac7944 */ /* 0x000fea0003c00000 */
.L_x_7:
[----:B------:R-:W-:Y:S05]  /*03d0*/  BSYNC.RECONVERGENT B0 ;  /* 0x0000000000007941 */ /* 0x000fea0003800200 */
.L_x_6:
        /* <DEDUP_REMOVED lines=13> */
[----:B------:R-:W-:-:S07]  /*04b0*/  MOV R7, R0 ;  /* 0x0000000000077202 */ /* 0x000fce0000000f00 */
.L_x_9:
[----:B------:R-:W-:Y:S05]  /*04c0*/  BSYNC.RECONVERGENT B0 ;  /* 0x0000000000007941 */ /* 0x000fea0003800200 */
.L_x_8:
[----:B------:R-:W-:Y:S05]  /*04d0*/  BRA.U UP0, `(.L_x_10) ;  /* 0xfffffffd00147547 */ /* 0x000fea000b83ffff */
.L_x_1:
[----:B------:R-:W-:-:S09]  /*04e0*/  UISETP.NE.AND UP0, UPT, UR5, URZ, UPT ;  /* 0x000000ff0500728c */ /* 0x000fd2000bf05270 */
[----:B------:R-:W-:Y:S05]  /*04f0*/  BRA.U !UP0, `(.L_x_0) ;  /* 0x00000001084c7547 */ /* 0x000fea000b800000 */
[----:B------:R-:W-:-:S12]  /*0500*/  UIADD3 UR4, UPT, UPT, -UR5, URZ, URZ ;  /* 0x000000ff05047290 */ /* 0x000fd8000fffe1ff */
.L_x_13:
        /* <DEDUP_REMOVED lines=16> */
.L_x_12:
[----:B------:R-:W-:Y:S05]  /*0610*/  BSYNC.RECONVERGENT B0 ;  /* 0x0000000000007941 */ /* 0x000fea0003800200 */
.L_x_11:
[----:B------:R-:W-:Y:S05]  /*0620*/  BRA.U UP0, `(.L_x_13) ;  /* 0xfffffffd00b87547 */ /* 0x000fea000b83ffff */
.L_x_0:
[----:B------:R-:W-:-:S13]  /*0630*/  ISETP.NE.AND P0, PT, R2, RZ, PT ;  /* 0x000000ff0200720c */ /* 0x000fda0003f05270 */
[----:B------:R-:W-:Y:S05]  /*0640*/  @P0 EXIT ;  /* 0x000000000000094d */ /* 0x000fea0003800000 */
[----:B------:R-:W0:Y:S02]  /*0650*/  LDC.64 R2, c[0x0][0x380] ;  /* 0x0000e000ff027b82 */ /* 0x000e240000000a00 */
[----:B0-----:R-:W-:Y:S01]  /*0660*/  STG.E desc[UR6][R2.64], R7 ;  /* 0x0000000702007986 */ /* 0x001fe2000c101906 */
[----:B------:R-:W-:Y:S05]  /*0670*/  EXIT ;  /* 0x000000000000794d */ /* 0x000fea0003800000 */
        .weak           $__internal_0_$__cuda_sm3x_div_rn_noftz_f32_slowpath
        .type           $__internal_0_$__cuda_sm3x_div_rn_noftz_f32_slowpath,@function
        .size           $__internal_0_$__cuda_sm3x_div_rn_noftz_f32_slowpath,(.L_x_26 - $__internal_0_$__cuda_sm3x_div_rn_noftz_f32_slowpath)
$__internal_0_$__cuda_sm3x_div_rn_noftz_f32_slowpath:
[----:B------:R-:W-:Y:S01]  /*0680*/  SHF.R.U32.HI R5, RZ, 0x17, R4 ;  /* 0x00000017ff057819 */ /* 0x000fe20000011604 */
[----:B------:R-:W-:Y:S01]  /*0690*/  BSSY.RECONVERGENT B1, `(.L_x_14) ;  /* 0x0000064000017945 */ /* 0x000fe20003800200 */
[----:B------:R-:W-:Y:S01]  /*06a0*/  SHF.R.U32.HI R0, RZ, 0x17, R3 ;  /* 0x00000017ff007819 */ /* 0x000fe20000011603 */
[----:B------:R-:W-:Y:S01]  /*06b0*/  HFMA2 R8, -RZ, RZ, 1.875, 4.76837158203125e-07 ;  /* 0x3f800008ff087431 */ /* 0x000fe200000001ff */
[----:B------:R-:W-:Y:S02]  /*06c0*/  LOP3.LUT R5, R5, 0xff, RZ, 0xc0, !PT ;  /* 0x000000ff05057812 */ /* 0x000fe400078ec0ff */
[----:B------:R-:W-:-:S03]  /*06d0*/  LOP3.LUT R12, R0, 0xff, RZ, 0xc0, !PT ;  /* 0x000000ff000c7812 */ /* 0x000fc600078ec0ff */
[----:B------:R-:W-:Y:S02]  /*06e0*/  VIADD R9, R5, 0xffffffff ;  /* 0xffffffff05097836 */ /* 0x000fe40000000000 */
[----:B------:R-:W-:-:S03]  /*06f0*/  VIADD R10, R12, 0xffffffff ;  /* 0xffffffff0c0a7836 */ /* 0x000fc60000000000 */
[----:B------:R-:W-:-:S04]  /*0700*/  ISETP.GT.U32.AND P0, PT, R9, 0xfd, PT ;  /* 0x000000fd0900780c */ /* 0x000fc80003f04070 */
[----:B------:R-:W-:-:S13]  /*0710*/  ISETP.GT.U32.OR P0, PT, R10, 0xfd, P0 ;  /* 0x000000fd0a00780c */ /* 0x000fda0000704470 */
[----:B------:R-:W-:Y:S01]  /*0720*/  @!P0 IMAD.MOV.U32 R7, RZ, RZ, RZ ;  /* 0x000000ffff078224 */ /* 0x000fe200078e00ff */
[----:B------:R-:W-:Y:S06]  /*0730*/  @!P0 BRA `(.L_x_15) ;  /* 0x0000000000608947 */ /* 0x000fec0003800000 */
[----:B------:R-:W-:Y:S01]  /*0740*/  IMAD.MOV.U32 R0, RZ, RZ, 0x3f800008 ;  /* 0x3f800008ff007424 */ /* 0x000fe200078e00ff */
[----:B------:R-:W-:-:S04]  /*0750*/  FSETP.GTU.FTZ.AND P0, PT, |R3|, +INF , PT ;  /* 0x7f8000000300780b */ /* 0x000fc80003f1c200 */
[----:B------:R-:W-:-:S04]  /*0760*/  FSETP.GTU.FTZ.AND P1, PT, |R0|, +INF , PT ;  /* 0x7f8000000000780b */ /* 0x000fc80003f3c200 */
[----:B------:R-:W-:-:S13]  /*0770*/  PLOP3.LUT P0, PT, P0, P1, PT, 0xf8, 0x8f ;  /* 0x00000000008f781c */ /* 0x000fda0000703f70 */
[----:B------:R-:W-:Y:S05]  /*0780*/  @P0 BRA `(.L_x_16) ;  /* 0x00000004004c0947 */ /* 0x000fea0003800000 */
[----:B------:R-:W-:-:S13]  /*0790*/  LOP3.LUT P0, RZ, R8, 0x7fffffff, R3, 0xc8, !PT ;  /* 0x7fffffff08ff7812 */ /* 0x000fda000780c803 */
[----:B------:R-:W-:Y:S05]  /*07a0*/  @!P0 BRA `(.L_x_17) ;  /* 0x00000004003c8947 */ /* 0x000fea0003800000 */
[C---:B------:R-:W-:Y:S02]  /*07b0*/  FSETP.NEU.FTZ.AND P2, PT, |R3|.reuse, +INF , PT ;  /* 0x7f8000000300780b */ /* 0x040fe40003f5d200 */
[----:B------:R-:W-:Y:S02]  /*07c0*/  FSETP.NEU.FTZ.AND P1, PT, |R0|, +INF , PT ;  /* 0x7f8000000000780b */ /* 0x000fe40003f3d200 */
[----:B------:R-:W-:-:S11]  /*07d0*/  FSETP.NEU.FTZ.AND P0, PT, |R3|, +INF , PT ;  /* 0x7f8000000300780b */ /* 0x000fd60003f1d200 */
[----:B------:R-:W-:Y:S05]  /*07e0*/  @!P1 BRA !P2, `(.L_x_17) ;  /* 0x00000004002c9947 */ /* 0x000fea0005000000 */
[----:B------:R-:W-:-:S04]  /*07f0*/  LOP3.LUT P2, RZ, R3, 0x7fffffff, RZ, 0xc0, !PT ;  /* 0x7fffffff03ff7812 */ /* 0x000fc8000784c0ff */
[----:B------:R-:W-:-:S13]  /*0800*/  PLOP3.LUT P1, PT, P1, P2, PT, 0x2f, 0xf2 ;  /* 0x0000000000f2781c */ /* 0x000fda0000f24577 */
[----:B------:R-:W-:Y:S05]  /*0810*/  @P1 BRA `(.L_x_18) ;  /* 0x0000000400181947 */ /* 0x000fea0003800000 */
[----:B------:R-:W-:-:S04]  /*0820*/  LOP3.LUT P1, RZ, R8, 0x7fffffff, RZ, 0xc0, !PT ;  /* 0x7fffffff08ff7812 */ /* 0x000fc8000782c0ff */
[----:B------:R-:W-:-:S13]  /*0830*/  PLOP3.LUT P0, PT, P0, P1, PT, 0x2f, 0xf2 ;  /* 0x0000000000f2781c */ /* 0x000fda0000702577 */
[----:B------:R-:W-:Y:S05]  /*0840*/  @P0 BRA `(.L_x_19) ;  /* 0x0000000400000947 */ /* 0x000fea0003800000 */
[----:B------:R-:W-:Y:S02]  /*0850*/  ISETP.GE.AND P0, PT, R10, RZ, PT ;  /* 0x000000ff0a00720c */ /* 0x000fe40003f06270 */
[----:B------:R-:W-:-:S11]  /*0860*/  ISETP.GE.AND P1, PT, R9, RZ, PT ;  /* 0x000000ff0900720c */ /* 0x000fd60003f26270 */
[----:B------:R-:W-:Y:S01]  /*0870*/  @P0 MOV R7, RZ ;  /* 0x000000ff00070202 */ /* 0x000fe20000000f00 */
[----:B------:R-:W-:Y:S02]  /*0880*/  @!P0 IMAD.MOV.U32 R7, RZ, RZ, -0x40 ;  /* 0xffffffc0ff078424 */ /* 0x000fe400078e00ff */
[----:B------:R-:W-:Y:S01]  /*0890*/  @!P0 FFMA R3, R3, 1.84467440737095516160e+19, RZ ;  /* 0x5f80000003038823 */ /* 0x000fe200000000ff */
[----:B------:R-:W-:Y:S02]  /*08a0*/  @!P1 FFMA R8, R0, 1.84467440737095516160e+19, RZ ;  /* 0x5f80000000089823 */ /* 0x000fe400000000ff */
[----:B------:R-:W-:-:S07]  /*08b0*/  @!P1 IADD3 R7, PT, PT, R7, 0x40, RZ ;  /* 0x0000004007079810 */ /* 0x000fce0007ffe0ff */
.L_x_15:
[----:B------:R-:W-:Y:S01]  /*08c0*/  LEA R9, R5, 0xc0800000, 0x17 ;  /* 0xc080000005097811 */ /* 0x000fe200078eb8ff */
[----:B------:R-:W-:Y:S04]  /*08d0*/  BSSY.RECONVERGENT B2, `(.L_x_20) ;  /* 0x0000036000027945 */ /* 0x000fe80003800200 */
[----:B------:R-:W-:Y:S01]  /*08e0*/  IMAD.IADD R9, R8, 0x1, -R9 ;  /* 0x0000000108097824 */ /* 0x000fe200078e0a09 */
[----:B------:R-:W-:-:S03]  /*08f0*/  IADD3 R8, PT, PT, R12, -0x7f, RZ ;  /* 0xffffff810c087810 */ /* 0x000fc60007ffe0ff */
[----:B------:R-:W0:Y:S01]  /*0900*/  MUFU.RCP R10, R9 ;  /* 0x00000009000a7308 */ /* 0x000e220000001000 */
[----:B------:R-:W-:Y:S01]  /*0910*/  FADD.FTZ R11, -R9, -RZ ;  /* 0x800000ff090b7221 */ /* 0x000fe20000010100 */
[C---:B------:R-:W-:Y:S01]  /*0920*/  IMAD R0, R8.reuse, -0x800000, R3 ;  /* 0xff80000008007824 */ /* 0x040fe200078e0203 */
[----:B------:R-:W-:-:S05]  /*0930*/  IADD3 R8, PT, PT, R8, 0x7f, -R5 ;  /* 0x0000007f08087810 */ /* 0x000fca0007ffe805 */
[----:B------:R-:W-:Y:S02]  /*0940*/  IMAD.IADD R8, R8, 0x1, R7 ;  /* 0x0000000108087824 */ /* 0x000fe400078e0207 */
[----:B0-----:R-:W-:-:S04]  /*0950*/  FFMA R13, R10, R11, 1 ;  /* 0x3f8000000a0d7423 */ /* 0x001fc8000000000b */
[----:B------:R-:W-:-:S04]  /*0960*/  FFMA R12, R10, R13, R10 ;  /* 0x0000000d0a0c7223 */ /* 0x000fc8000000000a */
[----:B------:R-:W-:-:S04]  /*0970*/  FFMA R3, R0, R12, RZ ;  /* 0x0000000c00037223 */ /* 0x000fc800000000ff */
[----:B------:R-:W-:-:S04]  /*0980*/  FFMA R10, R11, R3, R0 ;  /* 0x000000030b0a7223 */ /* 0x000fc80000000000 */
[----:B------:R-:W-:-:S04]  /*0990*/  FFMA R13, R12, R10, R3 ;  /* 0x0000000a0c0d7223 */ /* 0x000fc80000000003 */
[----:B------:R-:W-:-:S04]  /*09a0*/  FFMA R10, R11, R13, R0 ;  /* 0x0000000d0b0a7223 */ /* 0x000fc80000000000 */
[----:B------:R-:W-:-:S05]  /*09b0*/  FFMA R0, R12, R10, R13 ;  /* 0x0000000a0c007223 */ /* 0x000fca000000000d */
[----:B------:R-:W-:-:S04]  /*09c0*/  SHF.R.U32.HI R3, RZ, 0x17, R0 ;  /* 0x00000017ff037819 */ /* 0x000fc80000011600 */
[----:B------:R-:W-:-:S04]  /*09d0*/  LOP3.LUT R3, R3, 0xff, RZ, 0xc0, !PT ;  /* 0x000000ff03037812 */ /* 0x000fc800078ec0ff */
[----:B------:R-:W-:-:S05]  /*09e0*/  IADD3 R7, PT, PT, R3, R8, RZ ;  /* 0x0000000803077210 */ /* 0x000fca0007ffe0ff */
[----:B------:R-:W-:-:S05]  /*09f0*/  VIADD R3, R7, 0xffffffff ;  /* 0xffffffff07037836 */ /* 0x000fca0000000000 */
[----:B------:R-:W-:-:S13]  /*0a00*/  ISETP.GE.U32.AND P0, PT, R3, 0xfe, PT ;  /* 0x000000fe0300780c */ /* 0x000fda0003f06070 */
[----:B------:R-:W-:Y:S05]  /*0a10*/  @!P0 BRA `(.L_x_21) ;  /* 0x0000000000808947 */ /* 0x000fea0003800000 */
[----:B------:R-:W-:-:S13]  /*0a20*/  ISETP.GT.AND P0, PT, R7, 0xfe, PT ;  /* 0x000000fe0700780c */ /* 0x000fda0003f04270 */
[----:B------:R-:W-:Y:S05]  /*0a30*/  @P0 BRA `(.L_x_22) ;  /* 0x00000000006c0947 */ /* 0x000fea0003800000 */
[----:B------:R-:W-:-:S13]  /*0a40*/  ISETP.GE.AND P0, PT, R7, 0x1, PT ;  /* 0x000000010700780c */ /* 0x000fda0003f06270 */
[----:B------:R-:W-:Y:S05]  /*0a50*/  @P0 BRA `(.L_x_23) ;  /* 0x0000000000740947 */ /* 0x000fea0003800000 */
[----:B------:R-:W-:Y:S02]  /*0a60*/  ISETP.GE.AND P0, PT, R7, -0x18, PT ;  /* 0xffffffe80700780c */ /* 0x000fe40003f06270 */
[----:B------:R-:W-:-:S11]  /*0a70*/  LOP3.LUT R0, R0, 0x80000000, RZ, 0xc0, !PT ;  /* 0x8000000000007812 */ /* 0x000fd600078ec0ff */
[----:B------:R-:W-:Y:S05]  /*0a80*/  @!P0 BRA `(.L_x_23) ;  /* 0x0000000000688947 */ /* 0x000fea0003800000 */
[CCC-:B------:R-:W-:Y:S01]  /*0a90*/  FFMA.RZ R3, R12.reuse, R10.reuse, R13.reuse ;  /* 0x0000000a0c037223 */ /* 0x1c0fe2000000c00d */
[CCC-:B------:R-:W-:Y:S01]  /*0aa0*/  FFMA.RM R8, R12.reuse, R10.reuse, R13.reuse ;  /* 0x0000000a0c087223 */ /* 0x1c0fe2000000400d */
[C---:B------:R-:W-:Y:S02]  /*0ab0*/  ISETP.NE.AND P2, PT, R7.reuse, RZ, PT ;  /* 0x000000ff0700720c */ /* 0x040fe40003f45270 */
[----:B------:R-:W-:Y:S02]  /*0ac0*/  ISETP.NE.AND P1, PT, R7, RZ, PT ;  /* 0x000000ff0700720c */ /* 0x000fe40003f25270 */
[----:B------:R-:W-:Y:S01]  /*0ad0*/  LOP3.LUT R5, R3, 0x7fffff, RZ, 0xc0, !PT ;  /* 0x007fffff03057812 */ /* 0x000fe200078ec0ff */
[----:B------:R-:W-:Y:S01]  /*0ae0*/  FFMA.RP R3, R12, R10, R13 ;  /* 0x0000000a0c037223 */ /* 0x000fe2000000800d */
[----:B------:R-:W-:Y:S01]  /*0af0*/  IADD3 R10, PT, PT, R7, 0x20, RZ ;  /* 0x00000020070a7810 */ /* 0x000fe20007ffe0ff */
[----:B------:R-:W-:Y:S01]  /*0b00*/  IMAD.MOV R7, RZ, RZ, -R7 ;  /* 0x000000ffff077224 */ /* 0x000fe200078e0a07 */
[----:B------:R-:W-:-:S02]  /*0b10*/  LOP3.LUT R5, R5, 0x800000, RZ, 0xfc, !PT ;  /* 0x0080000005057812 */ /* 0x000fc400078efcff */
[----:B------:R-:W-:Y:S02]  /*0b20*/  FSETP.NEU.FTZ.AND P0, PT, R3, R8, PT ;  /* 0x000000080300720b */ /* 0x000fe40003f1d000 */
[----:B------:R-:W-:Y:S02]  /*0b30*/  SHF.L.U32 R10, R5, R10, RZ ;  /* 0x0000000a050a7219 */ /* 0x000fe400000006ff */
[----:B------:R-:W-:Y:S02]  /*0b40*/  SEL R8, R7, RZ, P2 ;  /* 0x000000ff07087207 */ /* 0x000fe40001000000 */
[----:B------:R-:W-:Y:S02]  /*0b50*/  ISETP.NE.AND P1, PT, R10, RZ, P1 ;  /* 0x000000ff0a00720c */ /* 0x000fe40000f25270 */
[----:B------:R-:W-:Y:S02]  /*0b60*/  SHF.R.U32.HI R8, RZ, R8, R5 ;  /* 0x00000008ff087219 */ /* 0x000fe40000011605 */
[----:B------:R-:W-:-:S02]  /*0b70*/  PLOP3.LUT P0, PT, P0, P1, PT, 0xf8, 0x8f ;  /* 0x00000000008f781c */ /* 0x000fc40000703f70 */
[----:B------:R-:W-:Y:S02]  /*0b80*/  SHF.R.U32.HI R10, RZ, 0x1, R8 ;  /* 0x00000001ff0a7819 */ /* 0x000fe40000011608 */
[----:B------:R-:W-:-:S04]  /*0b90*/  SEL R3, RZ, 0x1, !P0 ;  /* 0x00000001ff037807 */ /* 0x000fc80004000000 */
[----:B------:R-:W-:-:S04]  /*0ba0*/  LOP3.LUT R3, R3, 0x1, R10, 0xf8, !PT ;  /* 0x0000000103037812 */ /* 0x000fc800078ef80a */
[----:B------:R-:W-:-:S04]  /*0bb0*/  LOP3.LUT R3, R3, R8, RZ, 0xc0, !PT ;  /* 0x0000000803037212 */ /* 0x000fc800078ec0ff */
[----:B------:R-:W-:-:S04]  /*0bc0*/  IADD3 R3, PT, PT, R10, R3, RZ ;  /* 0x000000030a037210 */ /* 0x000fc80007ffe0ff */
[----:B------:R-:W-:Y:S01]  /*0bd0*/  LOP3.LUT R0, R3, R0, RZ, 0xfc, !PT ;  /* 0x0000000003007212 */ /* 0x000fe200078efcff */
[----:B------:R-:W-:Y:S06]  /*0be0*/  BRA `(.L_x_23) ;  /* 0x0000000000107947 */ /* 0x000fec0003800000 */
.L_x_22:
[----:B------:R-:W-:-:S04]  /*0bf0*/  LOP3.LUT R0, R0, 0x80000000, RZ, 0xc0, !PT ;  /* 0x8000000000007812 */ /* 0x000fc800078ec0ff */
[----:B------:R-:W-:Y:S01]  /*0c00*/  LOP3.LUT R0, R0, 0x7f800000, RZ, 0xfc, !PT ;  /* 0x7f80000000007812 */ /* 0x000fe200078efcff */
[----:B------:R-:W-:Y:S06]  /*0c10*/  BRA `(.L_x_23) ;  /* 0x0000000000047947 */ /* 0x000fec0003800000 */
.L_x_21:
[----:B------:R-:W-:-:S07]  /*0c20*/  IMAD R0, R8, 0x800000, R0 ;  /* 0x0080000008007824 */ /* 0x000fce00078e0200 */
.L_x_23:
[----:B------:R-:W-:Y:S05]  /*0c30*/  BSYNC.RECONVERGENT B2 ;  /* 0x0000000000027941 */ /* 0x000fea0003800200 */
.L_x_20:
[----:B------:R-:W-:Y:S05]  /*0c40*/  BRA `(.L_x_24) ;  /* 0x0000000000207947 */ /* 0x000fea0003800000 */
.L_x_19:
[----:B------:R-:W-:-:S04]  /*0c50*/  LOP3.LUT R0, R8, 0x80000000, R3, 0x48, !PT ;  /* 0x8000000008007812 */ /* 0x000fc800078e4803 */
[----:B------:R-:W-:Y:S01]  /*0c60*/  LOP3.LUT R0, R0, 0x7f800000, RZ, 0xfc, !PT ;  /* 0x7f80000000007812 */ /* 0x000fe200078efcff */
[----:B------:R-:W-:Y:S06]  /*0c70*/  BRA `(.L_x_24) ;  /* 0x0000000000147947 */ /* 0x000fec0003800000 */
.L_x_18:
[----:B------:R-:W-:Y:S01]  /*0c80*/  LOP3.LUT R0, R8, 0x80000000, R3, 0x48, !PT ;  /* 0x8000000008007812 */ /* 0x000fe200078e4803 */
[----:B------:R-:W-:Y:S06]  /*0c90*/  BRA `(.L_x_24) ;  /* 0x00000000000c7947 */ /* 0x000fec0003800000 */
.L_x_17:
[----:B------:R-:W0:Y:S01]  /*0ca0*/  MUFU.RSQ R0, -QNAN ;  /* 0xffc0000000007908 */ /* 0x000e220000001400 */
[----:B------:R-:W-:Y:S05]  /*0cb0*/  BRA `(.L_x_24) ;  /* 0x0000000000047947 */ /* 0x000fea0003800000 */
.L_x_16:
[----:B------:R-:W-:-:S07]  /*0cc0*/  FADD.FTZ R0, R3, R0 ;  /* 0x0000000003007221 */ /* 0x000fce0000010000 */
.L_x_24:
[----:B------:R-:W-:Y:S05]  /*0cd0*/  BSYNC.RECONVERGENT B1 ;  /* 0x0000000000017941 */ /* 0x000fea0003800200 */
.L_x_14:
[----:B------:R-:W-:-:S04]  /*0ce0*/  HFMA2 R7, -RZ, RZ, 0, 0 ;  /* 0x00000000ff077431 */ /* 0x000fc800000001ff */
[----:B0-----:R-:W-:Y:S05]  /*0cf0*/  RET.REL.NODEC R6 `(busy_loop) ;  /* 0xfffffff006c07950 */ /* 0x001fea0003c3ffff */
.L_x_25:
[----:B------:R-:W-:-:S00]  /*0d00*/  BRA `(.L_x_25) ;  /* 0xfffffffc00fc7947 */ /* 0x000fc0000383ffff */
[----:B------:R-:W-:-:S00]  /*0d10*/  NOP ;  /* 0x0000000000007918 */ /* 0x000fc00000000000 */
        /* <DEDUP_REMOVED lines=14> */
.L_x_26:


//--------------------- .nv.shared.reserved.0     --------------------------
	.section	.nv.shared.reserved.0,"aw",@nobits
	.weak		__nv_reservedSMEM_offset_0_alias
	.size		__nv_reservedSMEM_offset_0_alias, 0, 64
	.other		__nv_reservedSMEM_offset_0_alias,@"STO_CUDA_RESERVED_SHARED STV_DEFAULT"
__nv_reservedSMEM_offset_0_alias:
	.zero		0
	.zero		64


//--------------------- .nv.constant0.busy_loop   --------------------------
	.section	.nv.constant0.busy_loop,"a",@progbits
	.sectionflags	@""
	.align	4
.nv.constant0.busy_loop:
	.zero		908


//--------------------- SYMBOLS --------------------------

	.type		.nv.reservedSmem.offset0,@object
	.size		.nv.reservedSmem.offset0,0x4
